//
// Generated by NVIDIA NVVM Compiler
//
// Compiler Build ID: CL-36424714
// Cuda compilation tools, release 13.0, V13.0.88
// Based on NVVM 20.0.0
//

.version 9.0
.target sm_100
.address_size 64

	// .globl	_Z6vecMulPiS_S_i

.visible .entry _Z6vecMulPiS_S_i(
	.param .u64 .ptr .align 1 _Z6vecMulPiS_S_i_param_0,
	.param .u64 .ptr .align 1 _Z6vecMulPiS_S_i_param_1,
	.param .u64 .ptr .align 1 _Z6vecMulPiS_S_i_param_2,
	.param .u32 _Z6vecMulPiS_S_i_param_3
)
{
	.reg .pred 	%p<10>;
	.reg .b32 	%r<105>;
	.reg .b64 	%rd<67>;

	ld.param.u64 	%rd14, [_Z6vecMulPiS_S_i_param_0];
	ld.param.u64 	%rd15, [_Z6vecMulPiS_S_i_param_1];
	ld.param.u32 	%r29, [_Z6vecMulPiS_S_i_param_3];
	cvta.to.global.u64 	%rd1, %rd15;
	cvta.to.global.u64 	%rd2, %rd14;
	mov.u32 	%r31, %ctaid.y;
	mov.u32 	%r32, %ntid.y;
	mov.u32 	%r33, %tid.y;
	mad.lo.s32 	%r1, %r31, %r32, %r33;
	mov.u32 	%r34, %ctaid.x;
	mov.u32 	%r35, %ntid.x;
	mov.u32 	%r36, %tid.x;
	mad.lo.s32 	%r2, %r34, %r35, %r36;
	setp.lt.s32 	%p1, %r29, 1;
	mov.b32 	%r104, 0;
	@%p1 bra 	$L__BB0_12;
	mul.lo.s32 	%r3, %r29, %r1;
	and.b32  	%r4, %r29, 7;
	setp.lt.u32 	%p2, %r29, 8;
	mov.b32 	%r99, 0;
	mov.u32 	%r104, %r99;
	@%p2 bra 	$L__BB0_4;
	and.b32  	%r99, %r29, 2147483640;
	neg.s32 	%r93, %r99;
	mul.wide.u32 	%rd16, %r29, 4;
	add.s64 	%rd3, %rd1, %rd16;
	mul.wide.u32 	%rd17, %r29, 8;
	add.s64 	%rd4, %rd1, %rd17;
	mul.wide.u32 	%rd18, %r29, 12;
	add.s64 	%rd5, %rd1, %rd18;
	mul.wide.u32 	%rd19, %r29, 16;
	add.s64 	%rd6, %rd1, %rd19;
	mul.wide.u32 	%rd20, %r29, 20;
	add.s64 	%rd7, %rd1, %rd20;
	mul.wide.u32 	%rd21, %r29, 24;
	add.s64 	%rd8, %rd1, %rd21;
	mul.wide.u32 	%rd22, %r29, 28;
	add.s64 	%rd9, %rd1, %rd22;
	mul.wide.u32 	%rd23, %r3, 4;
	add.s64 	%rd24, %rd23, %rd2;
	add.s64 	%rd66, %rd24, 16;
	mov.b32 	%r104, 0;
	mov.u32 	%r92, %r2;
$L__BB0_3:
	.pragma "nounroll";
	mul.wide.s32 	%rd25, %r92, 4;
	add.s64 	%rd26, %rd3, %rd25;
	add.s64 	%rd27, %rd4, %rd25;
	add.s64 	%rd28, %rd5, %rd25;
	add.s64 	%rd29, %rd6, %rd25;
	add.s64 	%rd30, %rd7, %rd25;
	add.s64 	%rd31, %rd8, %rd25;
	add.s64 	%rd32, %rd9, %rd25;
	add.s64 	%rd33, %rd1, %rd25;
	ld.global.u32 	%r40, [%rd66+-16];
	ld.global.u32 	%r41, [%rd33];
	mad.lo.s32 	%r42, %r41, %r40, %r104;
	ld.global.u32 	%r43, [%rd66+-12];
	ld.global.u32 	%r44, [%rd26];
	mad.lo.s32 	%r45, %r44, %r43, %r42;
	ld.global.u32 	%r46, [%rd66+-8];
	ld.global.u32 	%r47, [%rd27];
	mad.lo.s32 	%r48, %r47, %r46, %r45;
	ld.global.u32 	%r49, [%rd66+-4];
	ld.global.u32 	%r50, [%rd28];
	mad.lo.s32 	%r51, %r50, %r49, %r48;
	ld.global.u32 	%r52, [%rd66];
	ld.global.u32 	%r53, [%rd29];
	mad.lo.s32 	%r54, %r53, %r52, %r51;
	ld.global.u32 	%r55, [%rd66+4];
	ld.global.u32 	%r56, [%rd30];
	mad.lo.s32 	%r57, %r56, %r55, %r54;
	ld.global.u32 	%r58, [%rd66+8];
	ld.global.u32 	%r59, [%rd31];
	mad.lo.s32 	%r60, %r59, %r58, %r57;
	ld.global.u32 	%r61, [%rd66+12];
	ld.global.u32 	%r62, [%rd32];
	mad.lo.s32 	%r104, %r62, %r61, %r60;
	add.s32 	%r93, %r93, 8;
	shl.b32 	%r63, %r29, 3;
	add.s32 	%r92, %r92, %r63;
	add.s64 	%rd66, %rd66, 32;
	setp.ne.s32 	%p3, %r93, 0;
	@%p3 bra 	$L__BB0_3;
$L__BB0_4:
	setp.eq.s32 	%p4, %r4, 0;
	@%p4 bra 	$L__BB0_12;
	and.b32  	%r16, %r29, 3;
	setp.lt.u32 	%p5, %r4, 4;
	@%p5 bra 	$L__BB0_7;
	add.s32 	%r65, %r99, %r3;
	mul.wide.u32 	%rd34, %r65, 4;
	add.s64 	%rd35, %rd2, %rd34;
	ld.global.u32 	%r66, [%rd35];
	mad.lo.s32 	%r67, %r99, %r29, %r2;
	mul.wide.s32 	%rd36, %r67, 4;
	add.s64 	%rd37, %rd1, %rd36;
	ld.global.u32 	%r68, [%rd37];
	mad.lo.s32 	%r69, %r68, %r66, %r104;
	cvt.u64.u32 	%rd38, %r3;
	cvt.u64.u32 	%rd39, %r99;
	add.s64 	%rd40, %rd39, %rd38;
	shl.b64 	%rd41, %rd40, 2;
	add.s64 	%rd42, %rd2, %rd41;
	ld.global.u32 	%r70, [%rd42+4];
	mul.wide.u32 	%rd43, %r29, 4;
	add.s64 	%rd44, %rd37, %rd43;
	ld.global.u32 	%r71, [%rd44];
	mad.lo.s32 	%r72, %r71, %r70, %r69;
	ld.global.u32 	%r73, [%rd42+8];
	add.s64 	%rd45, %rd44, %rd43;
	ld.global.u32 	%r74, [%rd45];
	mad.lo.s32 	%r75, %r74, %r73, %r72;
	ld.global.u32 	%r76, [%rd42+12];
	add.s64 	%rd46, %rd45, %rd43;
	ld.global.u32 	%r77, [%rd46];
	mad.lo.s32 	%r104, %r77, %r76, %r75;
	add.s32 	%r99, %r99, 4;
$L__BB0_7:
	setp.eq.s32 	%p6, %r16, 0;
	@%p6 bra 	$L__BB0_12;
	setp.eq.s32 	%p7, %r16, 1;
	@%p7 bra 	$L__BB0_10;
	add.s32 	%r79, %r99, %r3;
	mul.wide.u32 	%rd47, %r79, 4;
	add.s64 	%rd48, %rd2, %rd47;
	ld.global.u32 	%r80, [%rd48];
	mad.lo.s32 	%r81, %r99, %r29, %r2;
	mul.wide.s32 	%rd49, %r81, 4;
	add.s64 	%rd50, %rd1, %rd49;
	ld.global.u32 	%r82, [%rd50];
	mad.lo.s32 	%r83, %r82, %r80, %r104;
	cvt.u64.u32 	%rd51, %r3;
	cvt.u64.u32 	%rd52, %r99;
	add.s64 	%rd53, %rd52, %rd51;
	shl.b64 	%rd54, %rd53, 2;
	add.s64 	%rd55, %rd2, %rd54;
	ld.global.u32 	%r84, [%rd55+4];
	mul.wide.u32 	%rd56, %r29, 4;
	add.s64 	%rd57, %rd50, %rd56;
	ld.global.u32 	%r85, [%rd57];
	mad.lo.s32 	%r104, %r85, %r84, %r83;
	add.s32 	%r99, %r99, 2;
$L__BB0_10:
	and.b32  	%r86, %r29, 1;
	setp.eq.b32 	%p8, %r86, 1;
	not.pred 	%p9, %p8;
	@%p9 bra 	$L__BB0_12;
	add.s32 	%r87, %r99, %r3;
	mul.wide.u32 	%rd58, %r87, 4;
	add.s64 	%rd59, %rd2, %rd58;
	ld.global.u32 	%r88, [%rd59];
	mad.lo.s32 	%r89, %r99, %r29, %r2;
	mul.wide.s32 	%rd60, %r89, 4;
	add.s64 	%rd61, %rd1, %rd60;
	ld.global.u32 	%r90, [%rd61];
	mad.lo.s32 	%r104, %r90, %r88, %r104;
$L__BB0_12:
	ld.param.u64 	%rd65, [_Z6vecMulPiS_S_i_param_2];
	cvta.to.global.u64 	%rd62, %rd65;
	mad.lo.s32 	%r91, %r29, %r1, %r2;
	mul.wide.s32 	%rd63, %r91, 4;
	add.s64 	%rd64, %rd62, %rd63;
	st.global.u32 	[%rd64], %r104;
	ret;

}


// ===== COMPILED SASS (sm_100) =====

	.target	sm_100

	.elftype	@"ET_EXEC"


//--------------------- .note.nv.tkinfo           --------------------------
	.section	.note.nv.tkinfo,"",@"SHT_NOTE"
	.sectionflags	@"SHF_NOTE_NV_TKINFO"
	.tkinfo
        /*0018*/ 	.word	0x00000002
        /*0030*/ 	.string	""
        /*0030*/ 	.string	"ptxas"
        /*0030*/ 	.string	"Cuda compilation tools, release 13.0, V13.0.88"
        /*0030*/ 	.string	"Build cuda_13.0.r13.0/compiler.36424714_0"
        /*0030*/ 	.string	"-arch sm_100 -m 64 "



//--------------------- .note.nv.cuinfo           --------------------------
	.section	.note.nv.cuinfo,"",@"SHT_NOTE"
	.sectionflags	@"SHF_NOTE_NV_CUINFO"
        /*0018*/ 	.short	0x0002
        /*001a*/ 	.short	0x0064
        /*001c*/ 	.short	0x0082
	.zero		2


//--------------------- .nv.info                  --------------------------
	.section	.nv.info,"",@"SHT_CUDA_INFO"
	.align	4


	//----- nvinfo : EIATTR_REGCOUNT
	.align		4
        /*0000*/ 	.byte	0x04, 0x2f
        /*0002*/ 	.short	(.L_1 - .L_0)
	.align		4
.L_0:
        /*0004*/ 	.word	index@(_Z6vecMulPiS_S_i)
        /*0008*/ 	.word	0x0000001e


	//----- nvinfo : EIATTR_FRAME_SIZE
	.align		4
.L_1:
        /*000c*/ 	.byte	0x04, 0x11
        /*000e*/ 	.short	(.L_3 - .L_2)
	.align		4
.L_2:
        /*0010*/ 	.word	index@(_Z6vecMulPiS_S_i)
        /*0014*/ 	.word	0x00000000


	//----- nvinfo : EIATTR_MIN_STACK_SIZE
	.align		4
.L_3:
        /*0018*/ 	.byte	0x04, 0x12
        /*001a*/ 	.short	(.L_5 - .L_4)
	.align		4
.L_4:
        /*001c*/ 	.word	index@(_Z6vecMulPiS_S_i)
        /*0020*/ 	.word	0x00000000
.L_5:


//--------------------- .nv.compat                --------------------------
	.section	.nv.compat,"",@"SHT_CUDA_COMPAT_INFO"
	.align	4
        /*0000*/ 	.byte	0x02, 0x09, 0x00, 0x00, 0x02, 0x02, 0x01, 0x00, 0x02, 0x05, 0x05, 0x00, 0x03, 0x07, 0x01, 0x01
        /*0010*/ 	.byte	0x02, 0x03, 0x00, 0x00, 0x02, 0x06, 0x01, 0x00, 0x04, 0x0b, 0x08, 0x00, 0x09, 0x00, 0x00, 0x00
        /*0020*/ 	.byte	0x00, 0x00, 0x00, 0x00


//--------------------- .nv.info._Z6vecMulPiS_S_i --------------------------
	.section	.nv.info._Z6vecMulPiS_S_i,"",@"SHT_CUDA_INFO"
	.sectionflags	@""
	.align	4


	//----- nvinfo : EIATTR_CUDA_API_VERSION
	.align		4
        /*0000*/ 	.byte	0x04, 0x37
        /*0002*/ 	.short	(.L_7 - .L_6)
.L_6:
        /*0004*/ 	.word	0x00000082


	//----- nvinfo : EIATTR_KPARAM_INFO
	.align		4
.L_7:
        /*0008*/ 	.byte	0x04, 0x17
        /*000a*/ 	.short	(.L_9 - .L_8)
.L_8:
        /*000c*/ 	.word	0x00000000
        /*0010*/ 	.short	0x0003
        /*0012*/ 	.short	0x0018
        /*0014*/ 	.byte	0x00, 0xf0, 0x11, 0x00


	//----- nvinfo : EIATTR_KPARAM_INFO
	.align		4
.L_9:
        /*0018*/ 	.byte	0x04, 0x17
        /*001a*/ 	.short	(.L_11 - .L_10)
.L_10:
        /*001c*/ 	.word	0x00000000
        /*0020*/ 	.short	0x0002
        /*0022*/ 	.short	0x0010
        /*0024*/ 	.byte	0x00, 0xf5, 0x21, 0x00


	//----- nvinfo : EIATTR_KPARAM_INFO
	.align		4
.L_11:
        /*0028*/ 	.byte	0x04, 0x17
        /*002a*/ 	.short	(.L_13 - .L_12)
.L_12:
        /*002c*/ 	.word	0x00000000
        /*0030*/ 	.short	0x0001
        /*0032*/ 	.short	0x0008
        /*0034*/ 	.byte	0x00, 0xf5, 0x21, 0x00


	//----- nvinfo : EIATTR_KPARAM_INFO
	.align		4
.L_13:
        /*0038*/ 	.byte	0x04, 0x17
        /*003a*/ 	.short	(.L_15 - .L_14)
.L_14:
        /*003c*/ 	.word	0x00000000
        /*0040*/ 	.short	0x0000
        /*0042*/ 	.short	0x0000
        /*0044*/ 	.byte	0x00, 0xf5, 0x21, 0x00


	//----- nvinfo : EIATTR_SPARSE_MMA_MASK
	.align		4
.L_15:
        /*0048*/ 	.byte	0x03, 0x50
        /*004a*/ 	.short	0x0000


	//----- nvinfo : EIATTR_MAXREG_COUNT
	.align		4
        /*004c*/ 	.byte	0x03, 0x1b
        /*004e*/ 	.short	0x00ff


	//----- nvinfo : EIATTR_MERCURY_ISA_VERSION
	.align		4
        /*0050*/ 	.byte	0x03, 0x5f
        /*0052*/ 	.short	0x0101


	//----- nvinfo : EIATTR_VRC_CTA_INIT_COUNT
	.align		4
        /*0054*/ 	.byte	0x02, 0x4a
	.zero		1
	.zero		1


	//----- nvinfo : EIATTR_EXIT_INSTR_OFFSETS
	.align		4
        /*0058*/ 	.byte	0x04, 0x1c
        /*005a*/ 	.short	(.L_17 - .L_16)


	//   ....[0]....
.L_16:
        /*005c*/ 	.word	0x00000ab0


	//----- nvinfo : EIATTR_CBANK_PARAM_SIZE
	.align		4
.L_17:
        /*0060*/ 	.byte	0x03, 0x19
        /*0062*/ 	.short	0x001c


	//----- nvinfo : EIATTR_PARAM_CBANK
	.align		4
        /*0064*/ 	.byte	0x04, 0x0a
        /*0066*/ 	.short	(.L_19 - .L_18)
	.align		4
.L_18:
        /*0068*/ 	.word	index@(.nv.constant0._Z6vecMulPiS_S_i)
        /*006c*/ 	.short	0x0380
        /*006e*/ 	.short	0x001c


	//----- nvinfo : EIATTR_SW_WAR
	.align		4
.L_19:
        /*0070*/ 	.byte	0x04, 0x36
        /*0072*/ 	.short	(.L_21 - .L_20)
.L_20:
        /*0074*/ 	.word	0x00000008
.L_21:


//--------------------- .nv.callgraph             --------------------------
	.section	.nv.callgraph,"",@"SHT_CUDA_CALLGRAPH"
	.align	4
	.sectionentsize	8
	.align		4
        /*0000*/ 	.word	0x00000000
	.align		4
        /*0004*/ 	.word	0xffffffff
	.align		4
        /*0008*/ 	.word	0x00000000
	.align		4
        /*000c*/ 	.word	0xfffffffe
	.align		4
        /*0010*/ 	.word	0x00000000
	.align		4
        /*0014*/ 	.word	0xfffffffd
	.align		4
        /*0018*/ 	.word	0x00000000
	.align		4
        /*001c*/ 	.word	0xfffffffc


//--------------------- .text._Z6vecMulPiS_S_i    --------------------------
	.section	.text._Z6vecMulPiS_S_i,"ax",@progbits
	.align	128
        .global         _Z6vecMulPiS_S_i
        .type           _Z6vecMulPiS_S_i,@function
        .size           _Z6vecMulPiS_S_i,(.L_x_5 - _Z6vecMulPiS_S_i)
        .other          _Z6vecMulPiS_S_i,@"STO_CUDA_ENTRY STV_DEFAULT"
_Z6vecMulPiS_S_i:
.text._Z6vecMulPiS_S_i:
[----:B------:R-:W-:Y:S01]  /*0000*/  LDC R1, c[0x0][0x37c] ;  /* 0x0000df00ff017b82 */ /* 0x000fe20000000800 */
[----:B------:R-:W0:Y:S01]  /*0010*/  S2R R3, SR_TID.Y ;  /* 0x0000000000037919 */ /* 0x000e220000002200 */
[----:B------:R-:W1:Y:S06]  /*0020*/  LDCU UR18, c[0x0][0x398] ;  /* 0x00007300ff1277ac */ /* 0x000e6c0008000800 */
[----:B------:R-:W0:Y:S01]  /*0030*/  LDC R0, c[0x0][0x364] ;  /* 0x0000d900ff007b82 */ /* 0x000e220000000800 */
[----:B------:R-:W-:Y:S01]  /*0040*/  HFMA2 R12, -RZ, RZ, 0, 0 ;  /* 0x00000000ff0c7431 */ /* 0x000fe200000001ff */
[----:B------:R-:W2:Y:S01]  /*0050*/  S2R R2, SR_TID.X ;  /* 0x0000000000027919 */ /* 0x000ea20000002100 */
[----:B------:R-:W3:Y:S05]  /*0060*/  LDCU.64 UR16, c[0x0][0x358] ;  /* 0x00006b00ff1077ac */ /* 0x000eea0008000a00 */
[----:B------:R-:W0:Y:S08]  /*0070*/  S2UR UR4, SR_CTAID.Y ;  /* 0x00000000000479c3 */ /* 0x000e300000002600 */
[----:B------:R-:W2:Y:S01]  /*0080*/  S2UR UR5, SR_CTAID.X ;  /* 0x00000000000579c3 */ /* 0x000ea20000002500 */
[----:B-1----:R-:W-:-:S07]  /*0090*/  UISETP.GE.AND UP0, UPT, UR18, 0x1, UPT ;  /* 0x000000011200788c */ /* 0x002fce000bf06270 */
[----:B------:R-:W2:Y:S01]  /*00a0*/  LDC R13, c[0x0][0x360] ;  /* 0x0000d800ff0d7b82 */ /* 0x000ea20000000800 */
[----:B0-----:R-:W-:Y:S02]  /*00b0*/  IMAD R0, R0, UR4, R3 ;  /* 0x0000000400007c24 */ /* 0x001fe4000f8e0203 */
[----:B--2---:R-:W-:Y:S01]  /*00c0*/  IMAD R13, R13, UR5, R2 ;  /* 0x000000050d0d7c24 */ /* 0x004fe2000f8e0202 */
[----:B---3--:R-:W-:Y:S06]  /*00d0*/  BRA.U !UP0, `(.L_x_0) ;  /* 0x0000000908647547 */ /* 0x008fec000b800000 */
[----:B------:R-:W-:Y:S02]  /*00e0*/  UISETP.GE.U32.AND UP1, UPT, UR18, 0x8, UPT ;  /* 0x000000081200788c */ /* 0x000fe4000bf26070 */
[----:B------:R-:W-:Y:S01]  /*00f0*/  IMAD R5, R0, UR18, RZ ;  /* 0x0000001200057c24 */ /* 0x000fe2000f8e02ff */
[----:B------:R-:W-:Y:S01]  /*0100*/  ULOP3.LUT UR19, UR18, 0x7, URZ, 0xc0, !UPT ;  /* 0x0000000712137892 */ /* 0x000fe2000f8ec0ff */
[----:B------:R-:W-:Y:S01]  /*0110*/  MOV R12, RZ ;  /* 0x000000ff000c7202 */ /* 0x000fe20000000f00 */
[----:B------:R-:W-:Y:S02]  /*0120*/  UMOV UR4, URZ ;  /* 0x000000ff00047c82 */ /* 0x000fe40008000000 */
[----:B------:R-:W-:Y:S02]  /*0130*/  UISETP.NE.AND UP0, UPT, UR19, URZ, UPT ;  /* 0x000000ff1300728c */ /* 0x000fe4000bf05270 */
[----:B------:R-:W-:Y:S09]  /*0140*/  BRA.U !UP1, `(.L_x_1) ;  /* 0x0000000509087547 */ /* 0x000ff2000b800000 */
[----:B------:R-:W0:Y:S01]  /*0150*/  LDCU.128 UR20, c[0x0][0x380] ;  /* 0x00007000ff1477ac */ /* 0x000e220008000c00 */
[----:B------:R-:W-:Y:S02]  /*0160*/  MOV R12, RZ ;  /* 0x000000ff000c7202 */ /* 0x000fe40000000f00 */
[----:B------:R-:W-:Y:S01]  /*0170*/  MOV R14, R13 ;  /* 0x0000000d000e7202 */ /* 0x000fe20000000f00 */
[----:B------:R-:W-:-:S04]  /*0180*/  ULOP3.LUT UR4, UR18, 0x7ffffff8, URZ, 0xc0, !UPT ;  /* 0x7ffffff812047892 */ /* 0x000fc8000f8ec0ff */
[----:B------:R-:W-:Y:S01]  /*0190*/  UIADD3 UR5, UPT, UPT, -UR4, URZ, URZ ;  /* 0x000000ff04057290 */ /* 0x000fe2000fffe1ff */
[----:B0-----:R-:W-:Y:S01]  /*01a0*/  MOV R2, UR20 ;  /* 0x0000001400027c02 */ /* 0x001fe20008000f00 */
[----:B------:R-:W-:Y:S01]  /*01b0*/  UIMAD.WIDE.U32 UR6, UR18, 0xc, UR22 ;  /* 0x0000000c120678a5 */ /* 0x000fe2000f8e0016 */
[----:B------:R-:W-:Y:S01]  /*01c0*/  MOV R3, UR21 ;  /* 0x0000001500037c02 */ /* 0x000fe20008000f00 */
[----:B------:R-:W-:Y:S02]  /*01d0*/  UIMAD.WIDE.U32 UR8, UR18, 0x10, UR22 ;  /* 0x00000010120878a5 */ /* 0x000fe4000f8e0016 */
[----:B------:R-:W-:Y:S01]  /*01e0*/  UIMAD.WIDE.U32 UR10, UR18, 0x14, UR22 ;  /* 0x00000014120a78a5 */ /* 0x000fe2000f8e0016 */
[----:B------:R-:W-:Y:S01]  /*01f0*/  IMAD.WIDE.U32 R2, R5, 0x4, R2 ;  /* 0x0000000405027825 */ /* 0x000fe200078e0002 */
[----:B------:R-:W-:Y:S02]  /*0200*/  UIMAD.WIDE.U32 UR12, UR18, 0x18, UR22 ;  /* 0x00000018120c78a5 */ /* 0x000fe4000f8e0016 */
[----:B------:R-:W-:Y:S01]  /*0210*/  UIMAD.WIDE.U32 UR14, UR18, 0x1c, UR22 ;  /* 0x0000001c120e78a5 */ /* 0x000fe2000f8e0016 */
[----:B------:R-:W-:-:S04]  /*0220*/  IADD3 R2, P0, PT, R2, 0x10, RZ ;  /* 0x0000001002027810 */ /* 0x000fc80007f1e0ff */
[----:B------:R-:W-:-:S09]  /*0230*/  IADD3.X R3, PT, PT, RZ, R3, RZ, P0, !PT ;  /* 0x00000003ff037210 */ /* 0x000fd200007fe4ff */
.L_x_2:
[----:B------:R-:W-:Y:S01]  /*0240*/  HFMA2 R23, -RZ, RZ, 0, 2.384185791015625e-07 ;  /* 0x00000004ff177431 */ /* 0x000fe200000001ff */
[----:B------:R-:W-:Y:S01]  /*0250*/  UIMAD.WIDE.U32 UR24, UR18, 0x4, UR22 ;  /* 0x00000004121878a5 */ /* 0x000fe2000f8e0016 */
[----:B------:R-:W2:Y:S01]  /*0260*/  LDG.E R21, desc[UR16][R2.64+-0x10] ;  /* 0xfffff01002157981 */ /* 0x000ea2000c1e1900 */
[----:B------:R-:W-:Y:S01]  /*0270*/  UIMAD.WIDE.U32 UR20, UR18, 0x8, UR22 ;  /* 0x00000008121478a5 */ /* 0x000fe2000f8e0016 */
[----:B------:R-:W-:Y:S02]  /*0280*/  IMAD.MOV.U32 R11, RZ, RZ, 0x4 ;  /* 0x00000004ff0b7424 */ /* 0x000fe400078e00ff */
[----:B------:R-:W-:Y:S01]  /*0290*/  HFMA2 R7, -RZ, RZ, 0, 2.384185791015625e-07 ;  /* 0x00000004ff077431 */ /* 0x000fe200000001ff */
[----:B------:R-:W3:Y:S01]  /*02a0*/  LDG.E R19, desc[UR16][R2.64+-0xc] ;  /* 0xfffff41002137981 */ /* 0x000ee2000c1e1900 */
[----:B------:R-:W-:Y:S02]  /*02b0*/  MOV R8, UR24 ;  /* 0x0000001800087c02 */ /* 0x000fe40008000f00 */
[----:B------:R-:W-:Y:S01]  /*02c0*/  MOV R9, UR25 ;  /* 0x0000001900097c02 */ /* 0x000fe20008000f00 */
[C---:B------:R-:W-:Y:S01]  /*02d0*/  IMAD.WIDE R22, R14.reuse, R23, UR22 ;  /* 0x000000160e167e25 */ /* 0x040fe2000f8e0217 */
[----:B------:R-:W-:Y:S01]  /*02e0*/  MOV R24, UR20 ;  /* 0x0000001400187c02 */ /* 0x000fe20008000f00 */
[----:B------:R-:W4:Y:S01]  /*02f0*/  LDG.E R17, desc[UR16][R2.64+-0x8] ;  /* 0xfffff81002117981 */ /* 0x000f22000c1e1900 */
[----:B------:R-:W-:Y:S01]  /*0300*/  MOV R25, UR21 ;  /* 0x0000001500197c02 */ /* 0x000fe20008000f00 */
[----:B------:R-:W-:-:S02]  /*0310*/  IMAD.WIDE R8, R14, 0x4, R8 ;  /* 0x000000040e087825 */ /* 0x000fc400078e0208 */
[----:B------:R-:W2:Y:S02]  /*0320*/  LDG.E R22, desc[UR16][R22.64] ;  /* 0x0000001016167981 */ /* 0x000ea4000c1e1900 */
[C---:B------:R-:W-:Y:S01]  /*0330*/  IMAD.WIDE R24, R14.reuse, 0x4, R24 ;  /* 0x000000040e187825 */ /* 0x040fe200078e0218 */
[----:B------:R-:W-:Y:S01]  /*0340*/  MOV R5, 0x4 ;  /* 0x0000000400057802 */ /* 0x000fe20000000f00 */
[----:B------:R0:W3:Y:S02]  /*0350*/  LDG.E R20, desc[UR16][R8.64] ;  /* 0x0000001008147981 */ /* 0x0000e4000c1e1900 */
[C---:B------:R-:W-:Y:S02]  /*0360*/  IMAD.WIDE R10, R14.reuse, R11, UR6 ;  /* 0x000000060e0a7e25 */ /* 0x040fe4000f8e020b */
[----:B------:R-:W4:Y:S02]  /*0370*/  LDG.E R18, desc[UR16][R24.64] ;  /* 0x0000001018127981 */ /* 0x000f24000c1e1900 */
[----:B------:R-:W-:-:S04]  /*0380*/  IMAD.WIDE R4, R14, R5, UR8 ;  /* 0x000000080e047e25 */ /* 0x000fc8000f8e0205 */
[----:B------:R-:W-:Y:S01]  /*0390*/  HFMA2 R27, -RZ, RZ, 0, 2.384185791015625e-07 ;  /* 0x00000004ff1b7431 */ /* 0x000fe200000001ff */
[----:B------:R1:W5:Y:S01]  /*03a0*/  LDG.E R16, desc[UR16][R10.64] ;  /* 0x000000100a107981 */ /* 0x000362000c1e1900 */
[----:B0-----:R-:W-:-:S03]  /*03b0*/  MOV R9, 0x4 ;  /* 0x0000000400097802 */ /* 0x001fc60000000f00 */
[----:B------:R-:W5:Y:S01]  /*03c0*/  LDG.E R15, desc[UR16][R2.64+-0x4] ;  /* 0xfffffc10020f7981 */ /* 0x000f62000c1e1900 */
[----:B------:R-:W-:-:S03]  /*03d0*/  IMAD.WIDE R6, R14, R7, UR10 ;  /* 0x0000000a0e067e25 */ /* 0x000fc6000f8e0207 */
[----:B------:R0:W5:Y:S01]  /*03e0*/  LDG.E R4, desc[UR16][R4.64] ;  /* 0x0000001004047981 */ /* 0x000162000c1e1900 */
[----:B------:R-:W-:-:S03]  /*03f0*/  IMAD.WIDE R8, R14, R9, UR12 ;  /* 0x0000000c0e087e25 */ /* 0x000fc6000f8e0209 */
[----:B------:R-:W5:Y:S01]  /*0400*/  LDG.E R23, desc[UR16][R2.64] ;  /* 0x0000001002177981 */ /* 0x000f62000c1e1900 */
[----:B-1----:R-:W-:-:S03]  /*0410*/  IMAD.WIDE R10, R14, R27, UR14 ;  /* 0x0000000e0e0a7e25 */ /* 0x002fc6000f8e021b */
[----:B------:R-:W5:Y:S04]  /*0420*/  LDG.E R7, desc[UR16][R6.64] ;  /* 0x0000001006077981 */ /* 0x000f68000c1e1900 */
[----:B------:R-:W5:Y:S04]  /*0430*/  LDG.E R24, desc[UR16][R2.64+0x4] ;  /* 0x0000041002187981 */ /* 0x000f68000c1e1900 */
[----:B------:R-:W5:Y:S04]  /*0440*/  LDG.E R8, desc[UR16][R8.64] ;  /* 0x0000001008087981 */ /* 0x000f68000c1e1900 */
[----:B------:R-:W5:Y:S04]  /*0450*/  LDG.E R25, desc[UR16][R2.64+0x8] ;  /* 0x0000081002197981 */ /* 0x000f68000c1e1900 */
[----:B------:R-:W5:Y:S04]  /*0460*/  LDG.E R10, desc[UR16][R10.64] ;  /* 0x000000100a0a7981 */ /* 0x000f68000c1e1900 */
[----:B------:R1:W5:Y:S01]  /*0470*/  LDG.E R27, desc[UR16][R2.64+0xc] ;  /* 0x00000c10021b7981 */ /* 0x000362000c1e1900 */
[----:B------:R-:W-:-:S04]  /*0480*/  UIADD3 UR5, UPT, UPT, UR5, 0x8, URZ ;  /* 0x0000000805057890 */ /* 0x000fc8000fffe0ff */
[----:B------:R-:W-:Y:S01]  /*0490*/  UISETP.NE.AND UP1, UPT, UR5, URZ, UPT ;  /* 0x000000ff0500728c */ /* 0x000fe2000bf25270 */
[----:B0-----:R-:W-:Y:S02]  /*04a0*/  MOV R5, UR18 ;  /* 0x0000001200057c02 */ /* 0x001fe40008000f00 */
[----:B-1----:R-:W-:Y:S02]  /*04b0*/  IADD3 R2, P0, PT, R2, 0x20, RZ ;  /* 0x0000002002027810 */ /* 0x002fe40007f1e0ff */
[----:B------:R-:W-:Y:S02]  /*04c0*/  LEA R14, R5, R14, 0x3 ;  /* 0x0000000e050e7211 */ /* 0x000fe400078e18ff */
[----:B------:R-:W-:Y:S01]  /*04d0*/  IADD3.X R3, PT, PT, RZ, R3, RZ, P0, !PT ;  /* 0x00000003ff037210 */ /* 0x000fe200007fe4ff */
[----:B--2---:R-:W-:-:S04]  /*04e0*/  IMAD R21, R21, R22, R12 ;  /* 0x0000001615157224 */ /* 0x004fc800078e020c */
[----:B---3--:R-:W-:-:S04]  /*04f0*/  IMAD R19, R19, R20, R21 ;  /* 0x0000001413137224 */ /* 0x008fc800078e0215 */
[----:B----4-:R-:W-:-:S04]  /*0500*/  IMAD R17, R17, R18, R19 ;  /* 0x0000001211117224 */ /* 0x010fc800078e0213 */
[----:B-----5:R-:W-:-:S04]  /*0510*/  IMAD R15, R15, R16, R17 ;  /* 0x000000100f0f7224 */ /* 0x020fc800078e0211 */
[----:B------:R-:W-:-:S04]  /*0520*/  IMAD R4, R23, R4, R15 ;  /* 0x0000000417047224 */ /* 0x000fc800078e020f */
[----:B------:R-:W-:-:S04]  /*0530*/  IMAD R4, R24, R7, R4 ;  /* 0x0000000718047224 */ /* 0x000fc800078e0204 */
[----:B------:R-:W-:-:S04]  /*0540*/  IMAD R4, R25, R8, R4 ;  /* 0x0000000819047224 */ /* 0x000fc800078e0204 */
[----:B------:R-:W-:Y:S01]  /*0550*/  IMAD R12, R27, R10, R4 ;  /* 0x0000000a1b0c7224 */ /* 0x000fe200078e0204 */
[----:B------:R-:W-:Y:S06]  /*0560*/  BRA.U UP1, `(.L_x_2) ;  /* 0xfffffffd01347547 */ /* 0x000fec000b83ffff */
.L_x_1:
[----:B------:R-:W-:Y:S05]  /*0570*/  BRA.U !UP0, `(.L_x_0) ;  /* 0x00000005083c7547 */ /* 0x000fea000b800000 */
[----:B------:R-:W-:Y:S01]  /*0580*/  UISETP.GE.U32.AND UP0, UPT, UR19, 0x4, UPT ;  /* 0x000000041300788c */ /* 0x000fe2000bf06070 */
[----:B------:R-:W-:Y:S01]  /*0590*/  IMAD R2, R0, UR18, RZ ;  /* 0x0000001200027c24 */ /* 0x000fe2000f8e02ff */
[----:B------:R-:W-:-:S04]  /*05a0*/  ULOP3.LUT UR5, UR18, 0x3, URZ, 0xc0, !UPT ;  /* 0x0000000312057892 */ /* 0x000fc8000f8ec0ff */
[----:B------:R-:W-:-:S03]  /*05b0*/  UISETP.NE.AND UP1, UPT, UR5, URZ, UPT ;  /* 0x000000ff0500728c */ /* 0x000fc6000bf25270 */
[----:B------:R-:W-:Y:S08]  /*05c0*/  BRA.U !UP0, `(.L_x_3) ;  /* 0x00000001087c7547 */ /* 0x000ff0000b800000 */
[----:B------:R-:W0:Y:S01]  /*05d0*/  LDC.64 R6, c[0x0][0x388] ;  /* 0x0000e200ff067b82 */ /* 0x000e220000000a00 */
[----:B------:R-:W1:Y:S01]  /*05e0*/  LDCU.64 UR6, c[0x0][0x380] ;  /* 0x00007000ff0677ac */ /* 0x000e620008000a00 */
[----:B------:R-:W-:Y:S01]  /*05f0*/  MOV R4, UR4 ;  /* 0x0000000400047c02 */ /* 0x000fe20008000f00 */
[C---:B------:R-:W-:Y:S01]  /*0600*/  VIADD R3, R2.reuse, UR4 ;  /* 0x0000000402037c36 */ /* 0x040fe20008000000 */
[----:B------:R-:W-:Y:S02]  /*0610*/  MOV R11, UR18 ;  /* 0x00000012000b7c02 */ /* 0x000fe40008000f00 */
[----:B------:R-:W-:Y:S01]  /*0620*/  IADD3 R14, P0, PT, R2, UR4, RZ ;  /* 0x00000004020e7c10 */ /* 0x000fe2000ff1e0ff */
[----:B------:R-:W-:Y:S01]  /*0630*/  IMAD R5, R4, UR18, R13 ;  /* 0x0000001204057c24 */ /* 0x000fe2000f8e020d */
[----:B------:R-:W2:Y:S01]  /*0640*/  LDC.64 R8, c[0x0][0x380] ;  /* 0x0000e000ff087b82 */ /* 0x000ea20000000a00 */
[----:B------:R-:W-:Y:S02]  /*0650*/  MOV R15, UR18 ;  /* 0x00000012000f7c02 */ /* 0x000fe40008000f00 */
[----:B------:R-:W-:Y:S01]  /*0660*/  MOV R17, UR18 ;  /* 0x0000001200117c02 */ /* 0x000fe20008000f00 */
[----:B0-----:R-:W-:-:S04]  /*0670*/  IMAD.WIDE R6, R5, 0x4, R6 ;  /* 0x0000000405067825 */ /* 0x001fc800078e0206 */
[----:B------:R-:W-:Y:S02]  /*0680*/  IMAD.WIDE.U32 R10, R11, 0x4, R6 ;  /* 0x000000040b0a7825 */ /* 0x000fe400078e0006 */
[----:B------:R-:W3:Y:S02]  /*0690*/  LDG.E R6, desc[UR16][R6.64] ;  /* 0x0000001006067981 */ /* 0x000ee4000c1e1900 */
[----:B--2---:R-:W-:Y:S01]  /*06a0*/  IMAD.WIDE.U32 R8, R3, 0x4, R8 ;  /* 0x0000000403087825 */ /* 0x004fe200078e0008 */
[----:B------:R-:W-:Y:S02]  /*06b0*/  IADD3.X R3, PT, PT, RZ, RZ, RZ, P0, !PT ;  /* 0x000000ffff037210 */ /* 0x000fe400007fe4ff */
[----:B-1----:R-:W-:-:S03]  /*06c0*/  LEA R4, P0, R14, UR6, 0x2 ;  /* 0x000000060e047c11 */ /* 0x002fc6000f8010ff */
[----:B------:R-:W3:Y:S01]  /*06d0*/  LDG.E R9, desc[UR16][R8.64] ;  /* 0x0000001008097981 */ /* 0x000ee2000c1e1900 */
[----:B------:R-:W-:Y:S01]  /*06e0*/  LEA.HI.X R5, R14, UR7, R3, 0x2, P0 ;  /* 0x000000070e057c11 */ /* 0x000fe200080f1403 */
[----:B------:R-:W-:Y:S02]  /*06f0*/  IMAD.WIDE.U32 R14, R15, 0x4, R10 ;  /* 0x000000040f0e7825 */ /* 0x000fe400078e000a */
[----:B------:R-:W2:Y:S04]  /*0700*/  LDG.E R3, desc[UR16][R10.64] ;  /* 0x000000100a037981 */ /* 0x000ea8000c1e1900 */
[----:B------:R-:W2:Y:S01]  /*0710*/  LDG.E R18, desc[UR16][R4.64+0x4] ;  /* 0x0000041004127981 */ /* 0x000ea2000c1e1900 */
[----:B------:R-:W-:-:S03]  /*0720*/  IMAD.WIDE.U32 R16, R17, 0x4, R14 ;  /* 0x0000000411107825 */ /* 0x000fc600078e000e */
[----:B------:R-:W4:Y:S04]  /*0730*/  LDG.E R19, desc[UR16][R14.64] ;  /* 0x000000100e137981 */ /* 0x000f28000c1e1900 */
[----:B------:R-:W4:Y:S04]  /*0740*/  LDG.E R20, desc[UR16][R4.64+0x8] ;  /* 0x0000081004147981 */ /* 0x000f28000c1e1900 */
[----:B------:R-:W5:Y:S04]  /*0750*/  LDG.E R22, desc[UR16][R4.64+0xc] ;  /* 0x00000c1004167981 */ /* 0x000f68000c1e1900 */
[----:B------:R-:W5:Y:S01]  /*0760*/  LDG.E R16, desc[UR16][R16.64] ;  /* 0x0000001010107981 */ /* 0x000f62000c1e1900 */
[----:B------:R-:W-:Y:S01]  /*0770*/  UIADD3 UR4, UPT, UPT, UR4, 0x4, URZ ;  /* 0x0000000404047890 */ /* 0x000fe2000fffe0ff */
[----:B---3--:R-:W-:-:S04]  /*0780*/  IMAD R9, R9, R6, R12 ;  /* 0x0000000609097224 */ /* 0x008fc800078e020c */
[----:B--2---:R-:W-:-:S04]  /*0790*/  IMAD R3, R18, R3, R9 ;  /* 0x0000000312037224 */ /* 0x004fc800078e0209 */
[----:B----4-:R-:W-:-:S04]  /*07a0*/  IMAD R3, R20, R19, R3 ;  /* 0x0000001314037224 */ /* 0x010fc800078e0203 */
[----:B-----5:R-:W-:-:S07]  /*07b0*/  IMAD R12, R22, R16, R3 ;  /* 0x00000010160c7224 */ /* 0x020fce00078e0203 */
.L_x_3:
[----:B------:R-:W-:Y:S05]  /*07c0*/  BRA.U !UP1, `(.L_x_0) ;  /* 0x0000000109a87547 */ /* 0x000fea000b800000 */
[----:B------:R-:W-:Y:S01]  /*07d0*/  UISETP.NE.AND UP0, UPT, UR5, 0x1, UPT ;  /* 0x000000010500788c */ /* 0x000fe2000bf05270 */
[----:B------:R-:W-:Y:S01]  /*07e0*/  MOV R4, UR4 ;  /* 0x0000000400047c02 */ /* 0x000fe20008000f00 */
[----:B------:R-:W-:Y:S02]  /*07f0*/  ULOP3.LUT UR5, UR18, 0x1, URZ, 0xc0, !UPT ;  /* 0x0000000112057892 */ /* 0x000fe4000f8ec0ff */
[----:B------:R-:W-:Y:S02]  /*0800*/  MOV R17, UR18 ;  /* 0x0000001200117c02 */ /* 0x000fe40008000f00 */
[----:B------:R-:W-:Y:S01]  /*0810*/  UISETP.NE.U32.AND UP1, UPT, UR5, 0x1, UPT ;  /* 0x000000010500788c */ /* 0x000fe2000bf25070 */
[----:B------:R-:W-:-:S04]  /*0820*/  PLOP3.LUT P1, PT, PT, PT, UP0, 0x80, 0x8 ;  /* 0x000000000008781c */ /* 0x000fc80003f2f008 */
[----:B------:R-:W0:Y:S01]  /*0830*/  @UP0 LDCU.128 UR8, c[0x0][0x380] ;  /* 0x00007000ff0807ac */ /* 0x000e220008000c00 */
[----:B------:R-:W-:Y:S01]  /*0840*/  PLOP3.LUT P0, PT, PT, PT, UP1, 0x80, 0x8 ;  /* 0x000000000008781c */ /* 0x000fe20003f0f018 */
[----:B------:R-:W1:Y:S04]  /*0850*/  @UP0 LDCU.64 UR6, c[0x0][0x380] ;  /* 0x00007000ff0607ac */ /* 0x000e680008000a00 */
[----:B------:R-:W2:Y:S03]  /*0860*/  @!UP1 LDCU.128 UR12, c[0x0][0x380] ;  /* 0x00007000ff0c97ac */ /* 0x000ea60008000c00 */
[C---:B------:R-:W-:Y:S02]  /*0870*/  @P1 IADD3 R3, PT, PT, R2.reuse, UR4, RZ ;  /* 0x0000000402031c10 */ /* 0x040fe4000fffe0ff */
[----:B------:R-:W-:Y:S01]  /*0880*/  @P1 IADD3 R5, P2, PT, R2, UR4, RZ ;  /* 0x0000000402051c10 */ /* 0x000fe2000ff5e0ff */
[----:B------:R-:W-:-:S03]  /*0890*/  @UP0 UIADD3 UR4, UPT, UPT, UR4, 0x2, URZ ;  /* 0x0000000204040890 */ /* 0x000fc6000fffe0ff */
[----:B------:R-:W-:Y:S02]  /*08a0*/  @P1 IADD3.X R8, PT, PT, RZ, RZ, RZ, P2, !PT ;  /* 0x000000ffff081210 */ /* 0x000fe400017fe4ff */
[----:B0-----:R-:W-:Y:S01]  /*08b0*/  MOV R14, UR8 ;  /* 0x00000008000e7c02 */ /* 0x001fe20008000f00 */
[----:B------:R-:W-:Y:S01]  /*08c0*/  IMAD.U32 R6, RZ, RZ, UR10 ;  /* 0x0000000aff067e24 */ /* 0x000fe2000f8e00ff */
[----:B------:R-:W-:Y:S02]  /*08d0*/  MOV R15, UR9 ;  /* 0x00000009000f7c02 */ /* 0x000fe40008000f00 */
[----:B------:R-:W-:Y:S01]  /*08e0*/  MOV R7, UR11 ;  /* 0x0000000b00077c02 */ /* 0x000fe20008000f00 */
[----:B------:R-:W-:-:S04]  /*08f0*/  @P1 IMAD.WIDE.U32 R14, R3, 0x4, R14 ;  /* 0x00000004030e1825 */ /* 0x000fc800078e000e */
[----:B------:R-:W-:Y:S01]  /*0900*/  @P1 IMAD R3, R4, UR18, R13 ;  /* 0x0000001204031c24 */ /* 0x000fe2000f8e020d */
[----:B-1----:R-:W-:Y:S02]  /*0910*/  @P1 LEA R4, P2, R5, UR6, 0x2 ;  /* 0x0000000605041c11 */ /* 0x002fe4000f8410ff */
[----:B------:R-:W-:Y:S01]  /*0920*/  MOV R18, UR4 ;  /* 0x0000000400127c02 */ /* 0x000fe20008000f00 */
[----:B------:R-:W-:Y:S01]  /*0930*/  @P1 IMAD.WIDE R6, R3, 0x4, R6 ;  /* 0x0000000403061825 */ /* 0x000fe200078e0206 */
[----:B------:R-:W-:Y:S01]  /*0940*/  @P1 LEA.HI.X R5, R5, UR7, R8, 0x2, P2 ;  /* 0x0000000705051c11 */ /* 0x000fe200090f1408 */
[----:B------:R-:W3:Y:S01]  /*0950*/  @P1 LDG.E R3, desc[UR16][R14.64] ;  /* 0x000000100e031981 */ /* 0x000ee2000c1e1900 */
[----:B--2---:R-:W-:Y:S01]  /*0960*/  MOV R8, UR12 ;  /* 0x0000000c00087c02 */ /* 0x004fe20008000f00 */
[----:B------:R-:W-:Y:S01]  /*0970*/  @!P0 IMAD R21, R18, UR18, R13 ;  /* 0x0000001212158c24 */ /* 0x000fe2000f8e020d */
[----:B------:R-:W-:Y:S01]  /*0980*/  MOV R9, UR13 ;  /* 0x0000000d00097c02 */ /* 0x000fe20008000f00 */
[----:B------:R-:W-:Y:S01]  /*0990*/  @P1 IMAD.WIDE.U32 R16, R17, 0x4, R6 ;  /* 0x0000000411101825 */ /* 0x000fe200078e0006 */
[----:B------:R-:W-:Y:S01]  /*09a0*/  @!P0 IADD3 R19, PT, PT, R2, UR4, RZ ;  /* 0x0000000402138c10 */ /* 0x000fe2000fffe0ff */
[----:B------:R-:W3:Y:S01]  /*09b0*/  @P1 LDG.E R6, desc[UR16][R6.64] ;  /* 0x0000001006061981 */ /* 0x000ee2000c1e1900 */
[----:B------:R-:W-:-:S02]  /*09c0*/  MOV R10, UR14 ;  /* 0x0000000e000a7c02 */ /* 0x000fc40008000f00 */
[----:B------:R-:W-:Y:S01]  /*09d0*/  MOV R11, UR15 ;  /* 0x0000000f000b7c02 */ /* 0x000fe20008000f00 */
[----:B------:R-:W-:Y:S01]  /*09e0*/  @!P0 IMAD.WIDE.U32 R8, R19, 0x4, R8 ;  /* 0x0000000413088825 */ /* 0x000fe200078e0008 */
[----:B------:R-:W2:Y:S03]  /*09f0*/  @P1 LDG.E R16, desc[UR16][R16.64] ;  /* 0x0000001010101981 */ /* 0x000ea6000c1e1900 */
[----:B------:R-:W-:Y:S01]  /*0a00*/  @!P0 IMAD.WIDE R10, R21, 0x4, R10 ;  /* 0x00000004150a8825 */ /* 0x000fe200078e020a */
[----:B------:R-:W2:Y:S04]  /*0a10*/  @P1 LDG.E R4, desc[UR16][R4.64+0x4] ;  /* 0x0000041004041981 */ /* 0x000ea8000c1e1900 */
[----:B------:R-:W4:Y:S04]  /*0a20*/  @!P0 LDG.E R9, desc[UR16][R8.64] ;  /* 0x0000001008098981 */ /* 0x000f28000c1e1900 */
[----:B------:R-:W4:Y:S01]  /*0a30*/  @!P0 LDG.E R10, desc[UR16][R10.64] ;  /* 0x000000100a0a8981 */ /* 0x000f22000c1e1900 */
[----:B---3--:R-:W-:-:S04]  /*0a40*/  @P1 IMAD R3, R3, R6, R12 ;  /* 0x0000000603031224 */ /* 0x008fc800078e020c */
[----:B--2---:R-:W-:-:S04]  /*0a50*/  @P1 IMAD R12, R4, R16, R3 ;  /* 0x00000010040c1224 */ /* 0x004fc800078e0203 */
[----:B----4-:R-:W-:-:S07]  /*0a60*/  @!P0 IMAD R12, R9, R10, R12 ;  /* 0x0000000a090c8224 */ /* 0x010fce00078e020c */
.L_x_0:
[----:B------:R-:W0:Y:S01]  /*0a70*/  LDC.64 R2, c[0x0][0x390] ;  /* 0x0000e400ff027b82 */ /* 0x000e220000000a00 */
[----:B------:R-:W-:-:S04]  /*0a80*/  IMAD R13, R0, UR18, R13 ;  /* 0x00000012000d7c24 */ /* 0x000fc8000f8e020d */
[----:B0-----:R-:W-:-:S05]  /*0a90*/  IMAD.WIDE R2, R13, 0x4, R2 ;  /* 0x000000040d027825 */ /* 0x001fca00078e0202 */
[----:B------:R-:W-:Y:S01]  /*0aa0*/  STG.E desc[UR16][R2.64], R12 ;  /* 0x0000000c02007986 */ /* 0x000fe2000c101910 */
[----:B------:R-:W-:Y:S05]  /*0ab0*/  EXIT ;  /* 0x000000000000794d */ /* 0x000fea0003800000 */
.L_x_4:
[----:B------:R-:W-:-:S00]  /*0ac0*/  BRA `(.L_x_4) ;  /* 0xfffffffc00fc7947 */ /* 0x000fc0000383ffff */
[----:B------:R-:W-:-:S00]  /*0ad0*/  NOP ;  /* 0x0000000000007918 */ /* 0x000fc00000000000 */
        /* <DEDUP_REMOVED lines=10> */
.L_x_5:


//--------------------- .nv.shared.reserved.0     --------------------------
	.section	.nv.shared.reserved.0,"aw",@nobits
	.weak		__nv_reservedSMEM_offset_0_alias
	.size		__nv_reservedSMEM_offset_0_alias, 0, 64
	.other		__nv_reservedSMEM_offset_0_alias,@"STO_CUDA_RESERVED_SHARED STV_DEFAULT"
__nv_reservedSMEM_offset_0_alias:
	.zero		0
	.zero		64


//--------------------- .nv.constant0._Z6vecMulPiS_S_i --------------------------
	.section	.nv.constant0._Z6vecMulPiS_S_i,"a",@progbits
	.sectionflags	@""
	.align	4
.nv.constant0._Z6vecMulPiS_S_i:
	.zero		924


//--------------------- SYMBOLS --------------------------

	.type		.nv.reservedSmem.offset0,@object
	.size		.nv.reservedSmem.offset0,0x4
